	.target	sm_120a

	.elftype	@"ET_EXEC"


//--------------------- .note.nv.tkinfo           --------------------------
	.section	.note.nv.tkinfo,"",@"SHT_NOTE"
	.sectionflags	@"SHF_NOTE_NV_TKINFO"
	.tkinfo
        /*0018*/ 	.word	0x00000080
        /*0030*/ 	.string	""
        /*0030*/ 	.string	"ptxas"
        /*0030*/ 	.string	"Cuda compilation tools, release 12.8, V12.8.93"
        /*0030*/ 	.string	"Build cuda_12.8.r12.8/compiler.35583870_0"
        /*0030*/ 	.string	"-v  -lineinfo  -arch sm_120a "



//--------------------- .note.nv.cuver            --------------------------
	.section	.note.nv.cuver,"",@"SHT_NOTE"
	.sectionflags	@"SHF_NOTE_NV_CUVER"
        /*0018*/ 	.short	0x0001
        /*001a*/ 	.short	0x0078
        /*001c*/ 	.short	0x0001
        /*001e*/ 	.short	0x0000
        /*0020*/ 	.short	0x0001
        /*0022*/ 	.short	0x0000


//--------------------- .nv.info                  --------------------------
	.section	.nv.info,"",@"SHT_CUDA_INFO"
	.align	4


	//----- nvinfo : EIATTR_REGCOUNT
	.align		4
        /*0000*/ 	.byte	0x04, 0x2f
        /*0002*/ 	.short	(.L_1 - .L_0)
	.align		4
.L_0:
        /*0004*/ 	.word	index@(triton_poi_fused_mul_1)
        /*0008*/ 	.word	0x0000000c


	//----- nvinfo : EIATTR_FRAME_SIZE
	.align		4
.L_1:
        /*000c*/ 	.byte	0x04, 0x11
        /*000e*/ 	.short	(.L_3 - .L_2)
	.align		4
.L_2:
        /*0010*/ 	.word	index@(triton_poi_fused_mul_1)
        /*0014*/ 	.word	0x00000000


	//----- nvinfo : EIATTR_MIN_STACK_SIZE
	.align		4
.L_3:
        /*0018*/ 	.byte	0x04, 0x12
        /*001a*/ 	.short	(.L_5 - .L_4)
	.align		4
.L_4:
        /*001c*/ 	.word	index@(triton_poi_fused_mul_1)
        /*0020*/ 	.word	0x00000000
.L_5:


//--------------------- .nv.info.triton_poi_fused_mul_1 --------------------------
	.section	.nv.info.triton_poi_fused_mul_1,"",@"SHT_CUDA_INFO"
	.sectionflags	@""
	.align	4


	//----- nvinfo : EIATTR_CUDA_API_VERSION
	.align		4
        /*0000*/ 	.byte	0x04, 0x37
        /*0002*/ 	.short	(.L_7 - .L_6)
.L_6:
        /*0004*/ 	.word	0x00000080


	//----- nvinfo : EIATTR_KPARAM_INFO
	.align		4
.L_7:
        /*0008*/ 	.byte	0x04, 0x17
        /*000a*/ 	.short	(.L_9 - .L_8)
.L_8:
        /*000c*/ 	.word	0x00000000
        /*0010*/ 	.short	0x0003
        /*0012*/ 	.short	0x0018
        /*0014*/ 	.byte	0x00, 0xf4, 0x21, 0x00


	//----- nvinfo : EIATTR_KPARAM_INFO
	.align		4
.L_9:
        /*0018*/ 	.byte	0x04, 0x17
        /*001a*/ 	.short	(.L_11 - .L_10)
.L_10:
        /*001c*/ 	.word	0x00000000
        /*0020*/ 	.short	0x0002
        /*0022*/ 	.short	0x0010
        /*0024*/ 	.byte	0x00, 0xf4, 0x21, 0x00


	//----- nvinfo : EIATTR_KPARAM_INFO
	.align		4
.L_11:
        /*0028*/ 	.byte	0x04, 0x17
        /*002a*/ 	.short	(.L_13 - .L_12)
.L_12:
        /*002c*/ 	.word	0x00000000
        /*0030*/ 	.short	0x0001
        /*0032*/ 	.short	0x0008
        /*0034*/ 	.byte	0x00, 0xf4, 0x21, 0x00


	//----- nvinfo : EIATTR_KPARAM_INFO
	.align		4
.L_13:
        /*0038*/ 	.byte	0x04, 0x17
        /*003a*/ 	.short	(.L_15 - .L_14)
.L_14:
        /*003c*/ 	.word	0x00000000
        /*0040*/ 	.short	0x0000
        /*0042*/ 	.short	0x0000
        /*0044*/ 	.byte	0x00, 0xf4, 0x21, 0x00


	//----- nvinfo : EIATTR_SPARSE_MMA_MASK
	.align		4
.L_15:
        /*0048*/ 	.byte	0x03, 0x50
        /*004a*/ 	.short	0x0000


	//----- nvinfo : EIATTR_MAXREG_COUNT
	.align		4
        /*004c*/ 	.byte	0x03, 0x1b
        /*004e*/ 	.short	0x00ff


	//----- nvinfo : EIATTR_VRC_CTA_INIT_COUNT
	.align		4
        /*0050*/ 	.byte	0x02, 0x4a
	.zero		1
	.zero		1


	//----- nvinfo : EIATTR_EXIT_INSTR_OFFSETS
	.align		4
        /*0054*/ 	.byte	0x04, 0x1c
        /*0056*/ 	.short	(.L_17 - .L_16)


	//   ....[0]....
.L_16:
        /*0058*/ 	.word	0x000000b0


	//   ....[1]....
        /*005c*/ 	.word	0x000000f0


	//----- nvinfo : EIATTR_REQNTID
	.align		4
.L_17:
        /*0060*/ 	.byte	0x04, 0x10
        /*0062*/ 	.short	(.L_19 - .L_18)
.L_18:
        /*0064*/ 	.word	0x00000020
        /*0068*/ 	.word	0x00000001
        /*006c*/ 	.word	0x00000001


	//----- nvinfo : EIATTR_CBANK_PARAM_SIZE
	.align		4
.L_19:
        /*0070*/ 	.byte	0x03, 0x19
        /*0072*/ 	.short	0x0020


	//----- nvinfo : EIATTR_PARAM_CBANK
	.align		4
        /*0074*/ 	.byte	0x04, 0x0a
        /*0076*/ 	.short	(.L_21 - .L_20)
	.align		4
.L_20:
        /*0078*/ 	.word	index@(.nv.constant0.triton_poi_fused_mul_1)
        /*007c*/ 	.short	0x0380
        /*007e*/ 	.short	0x0020


	//----- nvinfo : EIATTR_SW_WAR
	.align		4
.L_21:
        /*0080*/ 	.byte	0x04, 0x36
        /*0082*/ 	.short	(.L_23 - .L_22)
.L_22:
        /*0084*/ 	.word	0x00000000
.L_23:


//--------------------- .nv.compat                --------------------------
	.section	.nv.compat,"",@"SHT_CUDA_COMPAT_INFO"
	.align	4
        /*0000*/ 	.byte	0x02, 0x02, 0x01, 0x00, 0x02, 0x05, 0x05, 0x00, 0x02, 0x03, 0x00, 0x00, 0x02, 0x06, 0x01, 0x00


//--------------------- .nv.callgraph             --------------------------
	.section	.nv.callgraph,"",@"SHT_CUDA_CALLGRAPH"
	.align	4
	.sectionentsize	8
	.align		4
        /*0000*/ 	.word	0x00000000
	.align		4
        /*0004*/ 	.word	0xffffffff
	.align		4
        /*0008*/ 	.word	0x00000000
	.align		4
        /*000c*/ 	.word	0xfffffffe
	.align		4
        /*0010*/ 	.word	0x00000000
	.align		4
        /*0014*/ 	.word	0xfffffffd
	.align		4
        /*0018*/ 	.word	0x00000000
	.align		4
        /*001c*/ 	.word	0xfffffffc


//--------------------- .text.triton_poi_fused_mul_1 --------------------------
	.section	.text.triton_poi_fused_mul_1,"ax",@progbits
	.align	128
        .global         triton_poi_fused_mul_1
        .type           triton_poi_fused_mul_1,@function
        .size           triton_poi_fused_mul_1,(.L_x_1 - triton_poi_fused_mul_1)
        .other          triton_poi_fused_mul_1,@"STO_CUDA_ENTRY STV_DEFAULT"
triton_poi_fused_mul_1:
.text.triton_poi_fused_mul_1:
[----:B------:R-:W0:Y:S01]  /*0000*/  LDC R1, c[0x0][0x37c] ;  /* 0x0000df00ff017b82 */ /* 0x000e220000000800 */
[----:B------:R-:W1:Y:S07]  /*0010*/  LDCU.64 UR4, c[0x0][0x358] ;  /* 0x00006b00ff0477ac */ /* 0x000e6e0008000a00 */
[----:B------:R-:W1:Y:S08]  /*0020*/  LDC.64 R2, c[0x0][0x380] ;  /* 0x0000e000ff027b82 */ /* 0x000e700000000a00 */
[----:B------:R-:W2:Y:S01]  /*0030*/  LDC.64 R4, c[0x0][0x388] ;  /* 0x0000e200ff047b82 */ /* 0x000ea20000000a00 */
[----:B-1----:R-:W3:Y:S04]  /*0040*/  LDG.E.64 R2, desc[UR4][R2.64] ;  /* 0x0000000402027981 */ /* 0x002ee8000c1e1b00 */
[----:B--2---:R-:W3:Y:S01]  /*0050*/  LDG.E.64 R4, desc[UR4][R4.64] ;  /* 0x0000000404047981 */ /* 0x004ee2000c1e1b00 */
[----:B------:R-:W1:Y:S02]  /*0060*/  S2R R0, SR_TID.X ;  /* 0x0000000000007919 */ /* 0x000e640000002100 */
[----:B-1----:R-:W-:Y:S01]  /*0070*/  LOP3.LUT P0, RZ, R0, 0x1f, RZ, 0xc0, !PT ;  /* 0x0000001f00ff7812 */ /* 0x002fe2000780c0ff */
[----:B---3--:R-:W-:-:S02]  /*0080*/  IMAD R9, R5, R2, RZ ;  /* 0x0000000205097224 */ /* 0x008fc400078e02ff */
[----:B------:R-:W-:-:S04]  /*0090*/  IMAD.WIDE.U32 R6, R4, R2, RZ ;  /* 0x0000000204067225 */ /* 0x000fc800078e00ff */
[----:B------:R-:W-:-:S06]  /*00a0*/  IMAD R9, R3, R4, R9 ;  /* 0x0000000403097224 */ /* 0x000fcc00078e0209 */
[----:B0-----:R-:W-:Y:S05]  /*00b0*/  @P0 EXIT ;  /* 0x000000000000094d */ /* 0x001fea0003800000 */
[----:B------:R-:W0:Y:S01]  /*00c0*/  LDC.64 R2, c[0x0][0x390] ;  /* 0x0000e400ff027b82 */ /* 0x000e220000000a00 */
[----:B------:R-:W-:-:S05]  /*00d0*/  IADD3 R7, PT, PT, R7, R9, RZ ;  /* 0x0000000907077210 */ /* 0x000fca0007ffe0ff */
[----:B0-----:R-:W-:Y:S01]  /*00e0*/  STG.E.64 desc[UR4][R2.64], R6 ;  /* 0x0000000602007986 */ /* 0x001fe2000c101b04 */
[----:B------:R-:W-:Y:S05]  /*00f0*/  EXIT ;  /* 0x000000000000794d */ /* 0x000fea0003800000 */
.L_x_0:
[----:B------:R-:W-:-:S00]  /*0100*/  BRA `(.L_x_0) ;  /* 0xfffffffc00fc7947 */ /* 0x000fc0000383ffff */
[----:B------:R-:W-:-:S00]  /*0110*/  NOP ;  /* 0x0000000000007918 */ /* 0x000fc00000000000 */
        /* <DEDUP_REMOVED lines=14> */
.L_x_1:


//--------------------- .nv.shared.reserved.0     --------------------------
	.section	.nv.shared.reserved.0,"aw",@nobits
	.weak		__nv_reservedSMEM_offset_0_alias
	.size		__nv_reservedSMEM_offset_0_alias, 0, 64
	.other		__nv_reservedSMEM_offset_0_alias,@"STO_CUDA_RESERVED_SHARED STV_DEFAULT"
__nv_reservedSMEM_offset_0_alias:
	.zero		0
	.zero		64


//--------------------- .nv.constant0.triton_poi_fused_mul_1 --------------------------
	.section	.nv.constant0.triton_poi_fused_mul_1,"a",@progbits
	.sectionflags	@""
	.align	4
.nv.constant0.triton_poi_fused_mul_1:
	.zero		928


//--------------------- SYMBOLS --------------------------

	.type		.nv.reservedSmem.offset0,@object
	.size		.nv.reservedSmem.offset0,0x4
